	.headerflags	@"EF_CUDA_TEXMODE_UNIFIED EF_CUDA_64BIT_ADDRESS EF_CUDA_ACCELERATORS EF_CUDA_SM90 EF_CUDA_VIRTUAL_SM(EF_CUDA_SM90)"
	.elftype	@"ET_EXEC"


//--------------------- .nv.info                  --------------------------
	.section	.nv.info,"",@"SHT_CUDA_INFO"
	.align	4


	//----- nvinfo : EIATTR_REGCOUNT
	.align		4
        /*0000*/ 	.byte	0x04, 0x2f
        /*0002*/ 	.short	(.L_1 - .L_0)
	.align		4
.L_0:
        /*0004*/ 	.word	index@(triton_poi_fused__unsafe_index_add_mul_sub_22)
        /*0008*/ 	.word	0x00000018


	//----- nvinfo : EIATTR_MIN_STACK_SIZE
	.align		4
.L_1:
        /*000c*/ 	.byte	0x04, 0x12
        /*000e*/ 	.short	(.L_3 - .L_2)
	.align		4
.L_2:
        /*0010*/ 	.word	index@(triton_poi_fused__unsafe_index_add_mul_sub_22)
        /*0014*/ 	.word	0x00000000


	//----- nvinfo : EIATTR_FRAME_SIZE
	.align		4
.L_3:
        /*0018*/ 	.byte	0x04, 0x11
        /*001a*/ 	.short	(.L_5 - .L_4)
	.align		4
.L_4:
        /*001c*/ 	.word	index@(triton_poi_fused__unsafe_index_add_mul_sub_22)
        /*0020*/ 	.word	0x00000000


	//----- nvinfo : EIATTR_MIN_STACK_SIZE
	.align		4
.L_5:
        /*0024*/ 	.byte	0x04, 0x12
        /*0026*/ 	.short	(.L_7 - .L_6)
	.align		4
.L_6:
        /*0028*/ 	.word	index@(triton_poi_fused__unsafe_index_add_mul_sub_22)
        /*002c*/ 	.word	0x00000000
.L_7:


//--------------------- .nv.info.triton_poi_fused__unsafe_index_add_mul_sub_22 --------------------------
	.section	.nv.info.triton_poi_fused__unsafe_index_add_mul_sub_22,"",@"SHT_CUDA_INFO"
	.sectionflags	@""
	.align	4


	//----- nvinfo : EIATTR_CUDA_API_VERSION
	.align		4
        /*0000*/ 	.byte	0x04, 0x37
        /*0002*/ 	.short	(.L_9 - .L_8)
.L_8:
        /*0004*/ 	.word	0x0000007c


	//----- nvinfo : EIATTR_KPARAM_INFO
	.align		4
.L_9:
        /*0008*/ 	.byte	0x04, 0x17
        /*000a*/ 	.short	(.L_11 - .L_10)
.L_10:
        /*000c*/ 	.word	0x00000000
        /*0010*/ 	.short	0x0006
        /*0012*/ 	.short	0x0030
        /*0014*/ 	.byte	0x00, 0xf0, 0x11, 0x00


	//----- nvinfo : EIATTR_KPARAM_INFO
	.align		4
.L_11:
        /*0018*/ 	.byte	0x04, 0x17
        /*001a*/ 	.short	(.L_13 - .L_12)
.L_12:
        /*001c*/ 	.word	0x00000000
        /*0020*/ 	.short	0x0005
        /*0022*/ 	.short	0x0028
        /*0024*/ 	.byte	0x00, 0xf4, 0x21, 0x00


	//----- nvinfo : EIATTR_KPARAM_INFO
	.align		4
.L_13:
        /*0028*/ 	.byte	0x04, 0x17
        /*002a*/ 	.short	(.L_15 - .L_14)
.L_14:
        /*002c*/ 	.word	0x00000000
        /*0030*/ 	.short	0x0004
        /*0032*/ 	.short	0x0020
        /*0034*/ 	.byte	0x00, 0xf4, 0x21, 0x00


	//----- nvinfo : EIATTR_KPARAM_INFO
	.align		4
.L_15:
        /*0038*/ 	.byte	0x04, 0x17
        /*003a*/ 	.short	(.L_17 - .L_16)
.L_16:
        /*003c*/ 	.word	0x00000000
        /*0040*/ 	.short	0x0003
        /*0042*/ 	.short	0x0018
        /*0044*/ 	.byte	0x00, 0xf4, 0x21, 0x00


	//----- nvinfo : EIATTR_KPARAM_INFO
	.align		4
.L_17:
        /*0048*/ 	.byte	0x04, 0x17
        /*004a*/ 	.short	(.L_19 - .L_18)
.L_18:
        /*004c*/ 	.word	0x00000000
        /*0050*/ 	.short	0x0002
        /*0052*/ 	.short	0x0010
        /*0054*/ 	.byte	0x00, 0xf4, 0x21, 0x00


	//----- nvinfo : EIATTR_KPARAM_INFO
	.align		4
.L_19:
        /*0058*/ 	.byte	0x04, 0x17
        /*005a*/ 	.short	(.L_21 - .L_20)
.L_20:
        /*005c*/ 	.word	0x00000000
        /*0060*/ 	.short	0x0001
        /*0062*/ 	.short	0x0008
        /*0064*/ 	.byte	0x00, 0xf4, 0x21, 0x00


	//----- nvinfo : EIATTR_KPARAM_INFO
	.align		4
.L_21:
        /*0068*/ 	.byte	0x04, 0x17
        /*006a*/ 	.short	(.L_23 - .L_22)
.L_22:
        /*006c*/ 	.word	0x00000000
        /*0070*/ 	.short	0x0000
        /*0072*/ 	.short	0x0000
        /*0074*/ 	.byte	0x00, 0xf4, 0x21, 0x00


	//----- nvinfo : EIATTR_SPARSE_MMA_MASK
	.align		4
.L_23:
        /*0078*/ 	.byte	0x03, 0x50
        /*007a*/ 	.short	0x0000


	//----- nvinfo : EIATTR_MAXREG_COUNT
	.align		4
        /*007c*/ 	.byte	0x03, 0x1b
        /*007e*/ 	.short	0x00ff


	//----- nvinfo : EIATTR_EXIT_INSTR_OFFSETS
	.align		4
        /*0080*/ 	.byte	0x04, 0x1c
        /*0082*/ 	.short	(.L_25 - .L_24)


	//   ....[0]....
.L_24:
        /*0084*/ 	.word	0x000005c0


	//----- nvinfo : EIATTR_REQNTID
	.align		4
.L_25:
        /*0088*/ 	.byte	0x04, 0x10
        /*008a*/ 	.short	(.L_27 - .L_26)
.L_26:
        /*008c*/ 	.word	0x00000080
        /*0090*/ 	.word	0x00000001
        /*0094*/ 	.word	0x00000001


	//----- nvinfo : EIATTR_CBANK_PARAM_SIZE
	.align		4
.L_27:
        /*0098*/ 	.byte	0x03, 0x19
        /*009a*/ 	.short	0x0034


	//----- nvinfo : EIATTR_PARAM_CBANK
	.align		4
        /*009c*/ 	.byte	0x04, 0x0a
        /*009e*/ 	.short	(.L_29 - .L_28)
	.align		4
.L_28:
        /*00a0*/ 	.word	index@(.nv.constant0.triton_poi_fused__unsafe_index_add_mul_sub_22)
        /*00a4*/ 	.short	0x0210
        /*00a6*/ 	.short	0x0034


	//----- nvinfo : EIATTR_SW_WAR
	.align		4
.L_29:
        /*00a8*/ 	.byte	0x04, 0x36
        /*00aa*/ 	.short	(.L_31 - .L_30)
.L_30:
        /*00ac*/ 	.word	0x00000008
.L_31:


//--------------------- .nv.callgraph             --------------------------
	.section	.nv.callgraph,"",@"SHT_CUDA_CALLGRAPH"
	.align	4
	.sectionentsize	8
	.align		4
        /*0000*/ 	.word	0x00000000
	.align		4
        /*0004*/ 	.word	0xffffffff
	.align		4
        /*0008*/ 	.word	0x00000000
	.align		4
        /*000c*/ 	.word	0xfffffffe
	.align		4
        /*0010*/ 	.word	0x00000000
	.align		4
        /*0014*/ 	.word	0xfffffffd
	.align		4
        /*0018*/ 	.word	0x00000000
	.align		4
        /*001c*/ 	.word	0xfffffffc


//--------------------- .text.triton_poi_fused__unsafe_index_add_mul_sub_22 --------------------------
	.section	.text.triton_poi_fused__unsafe_index_add_mul_sub_22,"ax",@progbits
	.align	128
        .global         triton_poi_fused__unsafe_index_add_mul_sub_22
        .type           triton_poi_fused__unsafe_index_add_mul_sub_22,@function
        .size           triton_poi_fused__unsafe_index_add_mul_sub_22,(.L_x_1 - triton_poi_fused__unsafe_index_add_mul_sub_22)
        .other          triton_poi_fused__unsafe_index_add_mul_sub_22,@"STO_CUDA_ENTRY STV_DEFAULT"
triton_poi_fused__unsafe_index_add_mul_sub_22:
.text.triton_poi_fused__unsafe_index_add_mul_sub_22:
[----:B------:R-:W-:Y:S01]  /*0000*/  LDC R1, c[0x0][0x28] ;  /* 0x00000a00ff017b82 */ /* 0x000fe20000000800 */
[----:B------:R-:W1:Y:S07]  /*0010*/  S2R R0, SR_TID.X ;  /* 0x0000000000007919 */ /* 0x000e6e0000002100 */
[----:B------:R-:W2:Y:S01]  /*0020*/  LDC.64 R8, c[0x0][0x218] ;  /* 0x00008600ff087b82 */ /* 0x000ea20000000a00 */
[----:B------:R-:W-:Y:S01]  /*0030*/  ULDC.64 UR4, c[0x0][0x208] ;  /* 0x0000820000047ab9 */ /* 0x000fe20000000a00 */
[----:B------:R-:W-:Y:S01]  /*0040*/  ULDC.64 UR6, c[0x0][0x220] ;  /* 0x0000880000067ab9 */ /* 0x000fe20000000a00 */
[----:B------:R-:W3:Y:S05]  /*0050*/  S2R R3, SR_CTAID.X ;  /* 0x0000000000037919 */ /* 0x000eea0000002500 */
[----:B------:R-:W4:Y:S01]  /*0060*/  LDC.64 R12, c[0x0][0x210] ;  /* 0x00008400ff0c7b82 */ /* 0x000f220000000a00 */
[----:B-1----:R-:W-:-:S05]  /*0070*/  IMAD.SHL.U32 R0, R0, 0x2, RZ ;  /* 0x0000000200007824 */ /* 0x002fca00078e00ff */
[----:B------:R-:W-:-:S05]  /*0080*/  LOP3.LUT R0, R0, 0xfe, RZ, 0xc0, !PT ;  /* 0x000000fe00007812 */ /* 0x000fca00078ec0ff */
[----:B---3--:R-:W-:-:S05]  /*0090*/  IMAD R0, R3, 0x100, R0 ;  /* 0x0000010003007824 */ /* 0x008fca00078e0200 */
[----:B------:R-:W-:-:S04]  /*00a0*/  SHF.R.S32.HI R5, RZ, 0x1f, R0 ;  /* 0x0000001fff057819 */ /* 0x000fc80000011400 */
[----:B------:R-:W-:Y:S02]  /*00b0*/  LEA.HI R6, R5, R0, RZ, 0x2 ;  /* 0x0000000005067211 */ /* 0x000fe400078f10ff */
[----:B------:R-:W1:Y:S02]  /*00c0*/  LDC.64 R4, c[0x0][0x228] ;  /* 0x00008a00ff047b82 */ /* 0x000e640000000a00 */
[----:B------:R-:W-:-:S05]  /*00d0*/  LOP3.LUT R7, R6, 0xfffffffc, RZ, 0xc0, !PT ;  /* 0xfffffffc06077812 */ /* 0x000fca00078ec0ff */
[----:B------:R-:W-:-:S04]  /*00e0*/  IMAD.IADD R2, R0, 0x1, -R7 ;  /* 0x0000000100027824 */ /* 0x000fc800078e0a07 */
[----:B--2---:R-:W-:Y:S01]  /*00f0*/  IMAD.WIDE R8, R2, 0x8, R8 ;  /* 0x0000000802087825 */ /* 0x004fe200078e0208 */
[----:B------:R-:W-:-:S05]  /*0100*/  SHF.R.S32.HI R14, RZ, 0x2, R6 ;  /* 0x00000002ff0e7819 */ /* 0x000fca0000011406 */
[----:B------:R-:W2:Y:S01]  /*0110*/  LDG.E.EL.128 R8, desc[UR4][R8.64] ;  /* 0x0000000408087981 */ /* 0x000ea2000c2e1d00 */
[----:B------:R-:W-:-:S04]  /*0120*/  LEA.HI R6, R14, R14, RZ, 0x2 ;  /* 0x0000000e0e067211 */ /* 0x000fc800078f10ff */
[----:B------:R-:W-:Y:S01]  /*0130*/  LOP3.LUT R15, R6, 0xfffffffc, RZ, 0xc0, !PT ;  /* 0xfffffffc060f7812 */ /* 0x000fe200078ec0ff */
[----:B-1----:R-:W-:-:S04]  /*0140*/  IMAD.WIDE R4, R2, 0x8, R4 ;  /* 0x0000000802047825 */ /* 0x002fc800078e0204 */
[----:B------:R-:W-:Y:S02]  /*0150*/  IMAD.IADD R15, R14, 0x1, -R15 ;  /* 0x000000010e0f7824 */ /* 0x000fe400078e0a0f */
[----:B------:R-:W3:Y:S02]  /*0160*/  LDG.E.EL.128 R4, desc[UR4][R4.64] ;  /* 0x0000000404047981 */ /* 0x000ee4000c2e1d00 */
[----:B----4-:R-:W-:-:S06]  /*0170*/  IMAD.WIDE R12, R15, 0x8, R12 ;  /* 0x000000080f0c7825 */ /* 0x010fcc00078e020c */
[----:B------:R-:W4:Y:S01]  /*0180*/  LDG.E.EL.64 R12, desc[UR4][R12.64] ;  /* 0x000000040c0c7981 */ /* 0x000f22000c2e1b00 */
[----:B------:R-:W-:-:S04]  /*0190*/  SHF.R.S32.HI R3, RZ, 0x17, R3 ;  /* 0x00000017ff037819 */ /* 0x000fc80000011403 */
[----:B------:R-:W-:-:S04]  /*01a0*/  SGXT R3, R3, 0x1 ;  /* 0x000000010303781a */ /* 0x000fc80000000200 */
[----:B------:R-:W-:Y:S02]  /*01b0*/  LEA.HI R3, R3, R0, RZ, 0x4 ;  /* 0x0000000003037211 */ /* 0x000fe400078f20ff */
[----:B--2---:R-:W-:Y:S02]  /*01c0*/  IADD3 R17, P2, R8, 0x6, RZ ;  /* 0x0000000608117810 */ /* 0x004fe40007f5e0ff */
[----:B------:R-:W-:Y:S02]  /*01d0*/  IADD3 R15, P1, R10, 0x6, RZ ;  /* 0x000000060a0f7810 */ /* 0x000fe40007f3e0ff */
[----:B------:R-:W-:Y:S01]  /*01e0*/  ISETP.GE.AND P0, PT, R9, RZ, PT ;  /* 0x000000ff0900720c */ /* 0x000fe20003f06270 */
[----:B------:R-:W-:Y:S01]  /*01f0*/  IMAD.X R21, RZ, RZ, R9, P2 ;  /* 0x000000ffff157224 */ /* 0x000fe200010e0609 */
[----:B------:R-:W-:Y:S01]  /*0200*/  ISETP.GE.AND P2, PT, R11, RZ, PT ;  /* 0x000000ff0b00720c */ /* 0x000fe20003f46270 */
[----:B------:R-:W-:Y:S01]  /*0210*/  IMAD.X R19, RZ, RZ, R11, P1 ;  /* 0x000000ffff137224 */ /* 0x000fe200008e060b */
[----:B------:R-:W-:-:S02]  /*0220*/  SEL R16, R17, R8, !P0 ;  /* 0x0000000811107207 */ /* 0x000fc40004000000 */
[----:B------:R-:W-:Y:S02]  /*0230*/  SEL R17, R21, R9, !P0 ;  /* 0x0000000915117207 */ /* 0x000fe40004000000 */
[----:B------:R-:W-:Y:S02]  /*0240*/  SEL R9, R15, R10, !P2 ;  /* 0x0000000a0f097207 */ /* 0x000fe40005000000 */
[----:B------:R-:W-:Y:S02]  /*0250*/  SEL R14, R19, R11, !P2 ;  /* 0x0000000b130e7207 */ /* 0x000fe40005000000 */
[----:B------:R-:W-:Y:S02]  /*0260*/  LEA R10, P1, R16, UR6, 0x2 ;  /* 0x00000006100a7c11 */ /* 0x000fe4000f8210ff */
[----:B---3--:R-:W-:Y:S02]  /*0270*/  IADD3 R15, P0, R4, 0x6, RZ ;  /* 0x00000006040f7810 */ /* 0x008fe40007f1e0ff */
[----:B------:R-:W-:-:S02]  /*0280*/  LEA R8, P2, R9, UR6, 0x2 ;  /* 0x0000000609087c11 */ /* 0x000fc4000f8410ff */
[----:B------:R-:W-:Y:S01]  /*0290*/  LEA.HI.X R11, R16, UR7, R17, 0x2, P1 ;  /* 0x00000007100b7c11 */ /* 0x000fe200088f1411 */
[----:B------:R-:W-:Y:S01]  /*02a0*/  IMAD.X R19, RZ, RZ, R5, P0 ;  /* 0x000000ffff137224 */ /* 0x000fe200000e0605 */
[----:B------:R-:W-:Y:S02]  /*02b0*/  LEA.HI.X R9, R9, UR7, R14, 0x2, P2 ;  /* 0x0000000709097c11 */ /* 0x000fe400090f140e */
[----:B------:R-:W-:Y:S02]  /*02c0*/  ISETP.GE.AND P1, PT, R5, RZ, PT ;  /* 0x000000ff0500720c */ /* 0x000fe40003f26270 */
[----:B------:R-:W-:Y:S02]  /*02d0*/  IADD3 R17, P2, R6, 0x6, RZ ;  /* 0x0000000606117810 */ /* 0x000fe40007f5e0ff */
[----:B------:R-:W-:Y:S02]  /*02e0*/  ISETP.GE.AND P0, PT, R7, RZ, PT ;  /* 0x000000ff0700720c */ /* 0x000fe40003f06270 */
[----:B------:R-:W-:-:S02]  /*02f0*/  SEL R4, R15, R4, !P1 ;  /* 0x000000040f047207 */ /* 0x000fc40004800000 */
[----:B------:R-:W-:Y:S01]  /*0300*/  SEL R15, R19, R5, !P1 ;  /* 0x00000005130f7207 */ /* 0x000fe20004800000 */
[----:B------:R-:W-:Y:S01]  /*0310*/  IMAD.X R19, RZ, RZ, R7, P2 ;  /* 0x000000ffff137224 */ /* 0x000fe200010e0607 */
[----:B------:R-:W-:Y:S02]  /*0320*/  SEL R5, R17, R6, !P0 ;  /* 0x0000000611057207 */ /* 0x000fe40004000000 */
[----:B----4-:R-:W-:Y:S02]  /*0330*/  IADD3 R17, P1, R12, 0x6, RZ ;  /* 0x000000060c117810 */ /* 0x010fe40007f3e0ff */
[----:B------:R-:W-:Y:S02]  /*0340*/  SEL R16, R19, R7, !P0 ;  /* 0x0000000713107207 */ /* 0x000fe40004000000 */
[----:B------:R-:W-:Y:S01]  /*0350*/  ISETP.GE.AND P0, PT, R13, RZ, PT ;  /* 0x000000ff0d00720c */ /* 0x000fe20003f06270 */
[----:B------:R-:W-:Y:S01]  /*0360*/  IMAD.X R7, RZ, RZ, R13, P1 ;  /* 0x000000ffff077224 */ /* 0x000fe200008e060d */
[----:B------:R-:W-:-:S02]  /*0370*/  LEA R14, P1, R4, UR6, 0x2 ;  /* 0x00000006040e7c11 */ /* 0x000fc4000f8210ff */
[----:B------:R-:W-:Y:S02]  /*0380*/  LEA R6, P2, R5, UR6, 0x2 ;  /* 0x0000000605067c11 */ /* 0x000fe4000f8410ff */
[----:B------:R-:W-:Y:S02]  /*0390*/  SEL R13, R7, R13, !P0 ;  /* 0x0000000d070d7207 */ /* 0x000fe40004000000 */
[----:B------:R-:W-:Y:S02]  /*03a0*/  LEA.HI.X R15, R4, UR7, R15, 0x2, P1 ;  /* 0x00000007040f7c11 */ /* 0x000fe400088f140f */
[----:B------:R-:W-:Y:S02]  /*03b0*/  LEA.HI.X R7, R5, UR7, R16, 0x2, P2 ;  /* 0x0000000705077c11 */ /* 0x000fe400090f1410 */
[----:B------:R-:W1:Y:S01]  /*03c0*/  LDC.64 R4, c[0x0][0x230] ;  /* 0x00008c00ff047b82 */ /* 0x000e620000000a00 */
[----:B------:R-:W-:Y:S02]  /*03d0*/  SEL R17, R17, R12, !P0 ;  /* 0x0000000c11117207 */ /* 0x000fe40004000000 */
[----:B------:R-:W-:Y:S01]  /*03e0*/  SHF.R.S32.HI R12, RZ, 0x4, R3 ;  /* 0x00000004ff0c7819 */ /* 0x000fe20000011403 */
[----:B------:R-:W-:-:S02]  /*03f0*/  IMAD R3, R13, 0x18, RZ ;  /* 0x000000180d037824 */ /* 0x000fc400078e02ff */
[----:B------:R-:W-:-:S04]  /*0400*/  IMAD.WIDE.U32 R10, R17, 0x18, R10 ;  /* 0x00000018110a7825 */ /* 0x000fc800078e000a */
[----:B------:R-:W-:-:S04]  /*0410*/  IMAD.WIDE.U32 R18, R17, 0x18, R8 ;  /* 0x0000001811127825 */ /* 0x000fc800078e0008 */
[----:B------:R-:W-:-:S04]  /*0420*/  IMAD.WIDE.U32 R14, R17, 0x18, R14 ;  /* 0x00000018110e7825 */ /* 0x000fc800078e000e */
[----:B------:R-:W-:-:S04]  /*0430*/  IMAD.WIDE.U32 R6, R17, 0x18, R6 ;  /* 0x0000001811067825 */ /* 0x000fc800078e0006 */
[----:B------:R-:W-:Y:S02]  /*0440*/  IMAD R17, R12, 0x24, RZ ;  /* 0x000000240c117824 */ /* 0x000fe400078e02ff */
[----:B------:R-:W-:Y:S02]  /*0450*/  IMAD.IADD R9, R11, 0x1, R3 ;  /* 0x000000010b097824 */ /* 0x000fe400078e0203 */
[C---:B------:R-:W-:Y:S02]  /*0460*/  IMAD.IADD R19, R3.reuse, 0x1, R19 ;  /* 0x0000000103137824 */ /* 0x040fe400078e0213 */
[C---:B------:R-:W-:Y:S02]  /*0470*/  IMAD.IADD R15, R3.reuse, 0x1, R15 ;  /* 0x00000001030f7824 */ /* 0x040fe400078e020f */
[----:B------:R-:W-:Y:S02]  /*0480*/  IMAD.MOV.U32 R8, RZ, RZ, R10 ;  /* 0x000000ffff087224 */ /* 0x000fe400078e000a */
[----:B------:R-:W-:-:S02]  /*0490*/  IMAD.IADD R13, R3, 0x1, R7 ;  /* 0x00000001030d7824 */ /* 0x000fc400078e0207 */
[----:B------:R-:W-:Y:S02]  /*04a0*/  IMAD.MOV.U32 R12, RZ, RZ, R6 ;  /* 0x000000ffff0c7224 */ /* 0x000fe400078e0006 */
[----:B------:R-:W-:-:S04]  /*04b0*/  IMAD.WIDE R8, R17, 0x4, R8 ;  /* 0x0000000411087825 */ /* 0x000fc800078e0208 */
[C---:B------:R-:W-:Y:S02]  /*04c0*/  IMAD.WIDE R10, R17.reuse, 0x4, R18 ;  /* 0x00000004110a7825 */ /* 0x040fe400078e0212 */
[----:B------:R-:W2:Y:S02]  /*04d0*/  LDG.E.EL R9, desc[UR4][R8.64] ;  /* 0x0000000408097981 */ /* 0x000ea4000c2e1900 */
[C---:B------:R-:W-:Y:S02]  /*04e0*/  IMAD.WIDE R6, R17.reuse, 0x4, R14 ;  /* 0x0000000411067825 */ /* 0x040fe400078e020e */
[----:B------:R-:W3:Y:S02]  /*04f0*/  LDG.E.EL R10, desc[UR4][R10.64] ;  /* 0x000000040a0a7981 */ /* 0x000ee4000c2e1900 */
[----:B------:R-:W-:Y:S02]  /*0500*/  IMAD.WIDE R12, R17, 0x4, R12 ;  /* 0x00000004110c7825 */ /* 0x000fe400078e020c */
[----:B------:R-:W2:Y:S02]  /*0510*/  LDG.E.EL R6, desc[UR4][R6.64] ;  /* 0x0000000406067981 */ /* 0x000ea4000c2e1900 */
[----:B-1----:R-:W-:-:S02]  /*0520*/  IMAD.WIDE R4, R2, 0x4, R4 ;  /* 0x0000000402047825 */ /* 0x002fc400078e0204 */
[----:B------:R-:W3:Y:S01]  /*0530*/  LDG.E.EL R13, desc[UR4][R12.64] ;  /* 0x000000040c0d7981 */ /* 0x000ee2000c2e1900 */
[----:B------:R-:W1:Y:S03]  /*0540*/  LDC.64 R2, c[0x0][0x238] ;  /* 0x00008e00ff027b82 */ /* 0x000e660000000a00 */
[----:B------:R-:W4:Y:S01]  /*0550*/  LDG.E.EL.64 R4, desc[UR4][R4.64] ;  /* 0x0000000404047981 */ /* 0x000f22000c2e1b00 */
[----:B-1----:R-:W-:-:S04]  /*0560*/  IMAD.WIDE R2, R0, 0x4, R2 ;  /* 0x0000000400027825 */ /* 0x002fc800078e0202 */
[----:B--2---:R-:W-:Y:S01]  /*0570*/  FADD R14, -R9, R6 ;  /* 0x00000006090e7221 */ /* 0x004fe20000000100 */
[----:B---3--:R-:W-:-:S03]  /*0580*/  FADD R15, -R10, R13 ;  /* 0x0000000d0a0f7221 */ /* 0x008fc60000000100 */
[----:B----4-:R-:W-:Y:S01]  /*0590*/  FFMA R14, R4, R14, R9 ;  /* 0x0000000e040e7223 */ /* 0x010fe20000000009 */
[----:B------:R-:W-:-:S05]  /*05a0*/  FFMA R15, R5, R15, R10 ;  /* 0x0000000f050f7223 */ /* 0x000fca000000000a */
[----:B------:R-:W-:Y:S01]  /*05b0*/  STG.E.64 desc[UR4][R2.64], R14 ;  /* 0x0000000e02007986 */ /* 0x000fe2000c101b04 */
[----:B------:R-:W-:Y:S05]  /*05c0*/  EXIT ;  /* 0x000000000000794d */ /* 0x000fea0003800000 */
.L_x_0:
[----:B------:R-:W-:-:S00]  /*05d0*/  BRA `(.L_x_0) ;  /* 0xfffffffc00fc7947 */ /* 0x000fc0000383ffff */
[----:B------:R-:W-:-:S00]  /*05e0*/  NOP ;  /* 0x0000000000007918 */ /* 0x000fc00000000000 */
        /* <DEDUP_REMOVED lines=9> */
.L_x_1:


//--------------------- .nv.constant0.triton_poi_fused__unsafe_index_add_mul_sub_22 --------------------------
	.section	.nv.constant0.triton_poi_fused__unsafe_index_add_mul_sub_22,"a",@progbits
	.sectionflags	@""
	.align	4
.nv.constant0.triton_poi_fused__unsafe_index_add_mul_sub_22:
	.zero		580
